//
// Generated by NVIDIA NVVM Compiler
//
// Compiler Build ID: CL-36424714
// Cuda compilation tools, release 13.0, V13.0.88
// Based on NVVM 20.0.0
//

.version 9.0
.target sm_100
.address_size 64

	// .globl	_Z19computeMeanVariancePfS_S_ii
.extern .shared .align 16 .b8 sharedData[];

.visible .entry _Z19computeMeanVariancePfS_S_ii(
	.param .u64 .ptr .align 1 _Z19computeMeanVariancePfS_S_ii_param_0,
	.param .u64 .ptr .align 1 _Z19computeMeanVariancePfS_S_ii_param_1,
	.param .u64 .ptr .align 1 _Z19computeMeanVariancePfS_S_ii_param_2,
	.param .u32 _Z19computeMeanVariancePfS_S_ii_param_3,
	.param .u32 _Z19computeMeanVariancePfS_S_ii_param_4
)
{
	.reg .pred 	%p<11>;
	.reg .b32 	%r<24>;
	.reg .b32 	%f<24>;
	.reg .b64 	%rd<13>;

	ld.param.u64 	%rd5, [_Z19computeMeanVariancePfS_S_ii_param_0];
	ld.param.u64 	%rd3, [_Z19computeMeanVariancePfS_S_ii_param_1];
	ld.param.u64 	%rd4, [_Z19computeMeanVariancePfS_S_ii_param_2];
	ld.param.u32 	%r11, [_Z19computeMeanVariancePfS_S_ii_param_4];
	cvta.to.global.u64 	%rd6, %rd5;
	mov.u32 	%r1, %tid.x;
	mov.u32 	%r2, %ctaid.x;
	mov.u32 	%r23, %ntid.x;
	setp.ge.s32 	%p1, %r1, %r11;
	mad.lo.s32 	%r12, %r11, %r2, %r1;
	mul.wide.u32 	%rd7, %r12, 4;
	add.s64 	%rd1, %rd6, %rd7;
	mov.f32 	%f22, 0f00000000;
	@%p1 bra 	$L__BB0_2;
	ld.global.f32 	%f22, [%rd1];
$L__BB0_2:
	shl.b32 	%r13, %r1, 2;
	mov.u32 	%r14, sharedData;
	add.s32 	%r4, %r14, %r13;
	st.shared.f32 	[%r4], %f22;
	bar.sync 	0;
	setp.lt.u32 	%p2, %r23, 2;
	@%p2 bra 	$L__BB0_7;
	mov.u32 	%r22, %r23;
$L__BB0_4:
	shr.u32 	%r6, %r22, 1;
	setp.ge.u32 	%p3, %r1, %r6;
	@%p3 bra 	$L__BB0_6;
	shl.b32 	%r15, %r6, 2;
	add.s32 	%r16, %r4, %r15;
	ld.shared.f32 	%f6, [%r16];
	ld.shared.f32 	%f7, [%r4];
	add.f32 	%f8, %f6, %f7;
	st.shared.f32 	[%r4], %f8;
$L__BB0_6:
	bar.sync 	0;
	setp.gt.u32 	%p4, %r22, 3;
	mov.u32 	%r22, %r6;
	@%p4 bra 	$L__BB0_4;
$L__BB0_7:
	setp.ne.s32 	%p5, %r1, 0;
	cvta.to.global.u64 	%rd8, %rd3;
	mul.wide.u32 	%rd9, %r2, 4;
	add.s64 	%rd2, %rd8, %rd9;
	@%p5 bra 	$L__BB0_9;
	ld.shared.f32 	%f9, [sharedData];
	cvt.rn.f32.s32 	%f10, %r11;
	div.rn.f32 	%f11, %f9, %f10;
	st.global.f32 	[%rd2], %f11;
$L__BB0_9:
	setp.ge.s32 	%p6, %r1, %r11;
	bar.sync 	0;
	mov.f32 	%f23, 0f00000000;
	@%p6 bra 	$L__BB0_11;
	ld.global.f32 	%f13, [%rd2];
	ld.global.f32 	%f14, [%rd1];
	sub.f32 	%f15, %f14, %f13;
	mul.f32 	%f23, %f15, %f15;
$L__BB0_11:
	shl.b32 	%r17, %r23, 2;
	add.s32 	%r7, %r14, %r17;
	setp.lt.u32 	%p7, %r23, 2;
	add.s32 	%r8, %r7, %r13;
	st.shared.f32 	[%r8], %f23;
	bar.sync 	0;
	@%p7 bra 	$L__BB0_15;
$L__BB0_12:
	shr.u32 	%r10, %r23, 1;
	setp.ge.u32 	%p8, %r1, %r10;
	@%p8 bra 	$L__BB0_14;
	shl.b32 	%r20, %r10, 2;
	add.s32 	%r21, %r8, %r20;
	ld.shared.f32 	%f16, [%r21];
	ld.shared.f32 	%f17, [%r8];
	add.f32 	%f18, %f16, %f17;
	st.shared.f32 	[%r8], %f18;
$L__BB0_14:
	bar.sync 	0;
	setp.gt.u32 	%p9, %r23, 3;
	mov.u32 	%r23, %r10;
	@%p9 bra 	$L__BB0_12;
$L__BB0_15:
	setp.ne.s32 	%p10, %r1, 0;
	@%p10 bra 	$L__BB0_17;
	ld.shared.f32 	%f19, [%r7];
	cvt.rn.f32.s32 	%f20, %r11;
	div.rn.f32 	%f21, %f19, %f20;
	cvta.to.global.u64 	%rd10, %rd4;
	add.s64 	%rd12, %rd10, %rd9;
	st.global.f32 	[%rd12], %f21;
$L__BB0_17:
	ret;

}
	// .globl	_Z9layerNormPfS_S_S_S_S_ii
.visible .entry _Z9layerNormPfS_S_S_S_S_ii(
	.param .u64 .ptr .align 1 _Z9layerNormPfS_S_S_S_S_ii_param_0,
	.param .u64 .ptr .align 1 _Z9layerNormPfS_S_S_S_S_ii_param_1,
	.param .u64 .ptr .align 1 _Z9layerNormPfS_S_S_S_S_ii_param_2,
	.param .u64 .ptr .align 1 _Z9layerNormPfS_S_S_S_S_ii_param_3,
	.param .u64 .ptr .align 1 _Z9layerNormPfS_S_S_S_S_ii_param_4,
	.param .u64 .ptr .align 1 _Z9layerNormPfS_S_S_S_S_ii_param_5,
	.param .u32 _Z9layerNormPfS_S_S_S_S_ii_param_6,
	.param .u32 _Z9layerNormPfS_S_S_S_S_ii_param_7
)
{
	.reg .pred 	%p<2>;
	.reg .b32 	%r<5>;
	.reg .b32 	%f<12>;
	.reg .b64 	%rd<22>;

	ld.param.u64 	%rd3, [_Z9layerNormPfS_S_S_S_S_ii_param_0];
	ld.param.u64 	%rd4, [_Z9layerNormPfS_S_S_S_S_ii_param_1];
	ld.param.u64 	%rd7, [_Z9layerNormPfS_S_S_S_S_ii_param_2];
	ld.param.u64 	%rd8, [_Z9layerNormPfS_S_S_S_S_ii_param_3];
	ld.param.u64 	%rd5, [_Z9layerNormPfS_S_S_S_S_ii_param_4];
	ld.param.u64 	%rd6, [_Z9layerNormPfS_S_S_S_S_ii_param_5];
	ld.param.u32 	%r2, [_Z9layerNormPfS_S_S_S_S_ii_param_7];
	cvta.to.global.u64 	%rd1, %rd7;
	cvta.to.global.u64 	%rd2, %rd8;
	mov.u32 	%r1, %tid.x;
	setp.ge.s32 	%p1, %r1, %r2;
	@%p1 bra 	$L__BB1_2;
	mov.u32 	%r3, %ctaid.x;
	cvta.to.global.u64 	%rd9, %rd5;
	cvta.to.global.u64 	%rd10, %rd3;
	cvta.to.global.u64 	%rd11, %rd6;
	cvta.to.global.u64 	%rd12, %rd4;
	mul.wide.u32 	%rd13, %r3, 4;
	add.s64 	%rd14, %rd2, %rd13;
	ld.global.f32 	%f1, [%rd14];
	add.f32 	%f2, %f1, 0f3727C5AC;
	sqrt.rn.f32 	%f3, %f2;
	add.s64 	%rd15, %rd1, %rd13;
	ld.global.f32 	%f4, [%rd15];
	mad.lo.s32 	%r4, %r2, %r3, %r1;
	mul.wide.u32 	%rd16, %r1, 4;
	add.s64 	%rd17, %rd9, %rd16;
	ld.global.f32 	%f5, [%rd17];
	mul.wide.u32 	%rd18, %r4, 4;
	add.s64 	%rd19, %rd10, %rd18;
	ld.global.f32 	%f6, [%rd19];
	sub.f32 	%f7, %f6, %f4;
	mul.f32 	%f8, %f5, %f7;
	div.rn.f32 	%f9, %f8, %f3;
	add.s64 	%rd20, %rd11, %rd16;
	ld.global.f32 	%f10, [%rd20];
	add.f32 	%f11, %f10, %f9;
	add.s64 	%rd21, %rd12, %rd18;
	st.global.f32 	[%rd21], %f11;
$L__BB1_2:
	ret;

}


// ===== COMPILED SASS (sm_100) =====

	.target	sm_100

	.elftype	@"ET_EXEC"


//--------------------- .note.nv.tkinfo           --------------------------
	.section	.note.nv.tkinfo,"",@"SHT_NOTE"
	.sectionflags	@"SHF_NOTE_NV_TKINFO"
	.tkinfo
        /*0018*/ 	.word	0x00000002
        /*0030*/ 	.string	""
        /*0030*/ 	.string	"ptxas"
        /*0030*/ 	.string	"Cuda compilation tools, release 13.0, V13.0.88"
        /*0030*/ 	.string	"Build cuda_13.0.r13.0/compiler.36424714_0"
        /*0030*/ 	.string	"-arch sm_100 -m 64 "



//--------------------- .note.nv.cuinfo           --------------------------
	.section	.note.nv.cuinfo,"",@"SHT_NOTE"
	.sectionflags	@"SHF_NOTE_NV_CUINFO"
        /*0018*/ 	.short	0x0002
        /*001a*/ 	.short	0x0064
        /*001c*/ 	.short	0x0082
	.zero		2


//--------------------- .nv.info                  --------------------------
	.section	.nv.info,"",@"SHT_CUDA_INFO"
	.align	4


	//----- nvinfo : EIATTR_REGCOUNT
	.align		4
        /*0000*/ 	.byte	0x04, 0x2f
        /*0002*/ 	.short	(.L_1 - .L_0)
	.align		4
.L_0:
        /*0004*/ 	.word	index@(_Z19computeMeanVariancePfS_S_ii)
        /*0008*/ 	.word	0x00000015


	//----- nvinfo : EIATTR_FRAME_SIZE
	.align		4
.L_1:
        /*000c*/ 	.byte	0x04, 0x11
        /*000e*/ 	.short	(.L_3 - .L_2)
	.align		4
.L_2:
        /*0010*/ 	.word	index@($__internal_2_$__cuda_sm3x_div_rn_noftz_f32_slowpath)
        /*0014*/ 	.word	0x00000000


	//----- nvinfo : EIATTR_FRAME_SIZE
	.align		4
.L_3:
        /*0018*/ 	.byte	0x04, 0x11
        /*001a*/ 	.short	(.L_5 - .L_4)
	.align		4
.L_4:
        /*001c*/ 	.word	index@(_Z19computeMeanVariancePfS_S_ii)
        /*0020*/ 	.word	0x00000000


	//----- nvinfo : EIATTR_REGCOUNT
	.align		4
.L_5:
        /*0024*/ 	.byte	0x04, 0x2f
        /*0026*/ 	.short	(.L_7 - .L_6)
	.align		4
.L_6:
        /*0028*/ 	.word	index@(_Z9layerNormPfS_S_S_S_S_ii)
        /*002c*/ 	.word	0x00000011


	//----- nvinfo : EIATTR_FRAME_SIZE
	.align		4
.L_7:
        /*0030*/ 	.byte	0x04, 0x11
        /*0032*/ 	.short	(.L_9 - .L_8)
	.align		4
.L_8:
        /*0034*/ 	.word	index@($__internal_1_$__cuda_sm3x_div_rn_noftz_f32_slowpath)
        /*0038*/ 	.word	0x00000000


	//----- nvinfo : EIATTR_FRAME_SIZE
	.align		4
.L_9:
        /*003c*/ 	.byte	0x04, 0x11
        /*003e*/ 	.short	(.L_11 - .L_10)
	.align		4
.L_10:
        /*0040*/ 	.word	index@($__internal_0_$__cuda_sm20_sqrt_rn_f32_slowpath)
        /*0044*/ 	.word	0x00000000


	//----- nvinfo : EIATTR_FRAME_SIZE
	.align		4
.L_11:
        /*0048*/ 	.byte	0x04, 0x11
        /*004a*/ 	.short	(.L_13 - .L_12)
	.align		4
.L_12:
        /*004c*/ 	.word	index@(_Z9layerNormPfS_S_S_S_S_ii)
        /*0050*/ 	.word	0x00000000


	//----- nvinfo : EIATTR_MIN_STACK_SIZE
	.align		4
.L_13:
        /*0054*/ 	.byte	0x04, 0x12
        /*0056*/ 	.short	(.L_15 - .L_14)
	.align		4
.L_14:
        /*0058*/ 	.word	index@(_Z9layerNormPfS_S_S_S_S_ii)
        /*005c*/ 	.word	0x00000000


	//----- nvinfo : EIATTR_MIN_STACK_SIZE
	.align		4
.L_15:
        /*0060*/ 	.byte	0x04, 0x12
        /*0062*/ 	.short	(.L_17 - .L_16)
	.align		4
.L_16:
        /*0064*/ 	.word	index@(_Z19computeMeanVariancePfS_S_ii)
        /*0068*/ 	.word	0x00000000
.L_17:


//--------------------- .nv.compat                --------------------------
	.section	.nv.compat,"",@"SHT_CUDA_COMPAT_INFO"
	.align	4
        /*0000*/ 	.byte	0x02, 0x09, 0x00, 0x00, 0x02, 0x02, 0x01, 0x00, 0x02, 0x05, 0x05, 0x00, 0x03, 0x07, 0x01, 0x01
        /*0010*/ 	.byte	0x02, 0x03, 0x00, 0x00, 0x02, 0x06, 0x01, 0x00, 0x04, 0x0b, 0x08, 0x00, 0x01, 0x00, 0x00, 0x00
        /*0020*/ 	.byte	0x00, 0x00, 0x00, 0x00


//--------------------- .nv.info._Z9layerNormPfS_S_S_S_S_ii --------------------------
	.section	.nv.info._Z9layerNormPfS_S_S_S_S_ii,"",@"SHT_CUDA_INFO"
	.sectionflags	@""
	.align	4


	//----- nvinfo : EIATTR_CUDA_API_VERSION
	.align		4
        /*0000*/ 	.byte	0x04, 0x37
        /*0002*/ 	.short	(.L_19 - .L_18)
.L_18:
        /*0004*/ 	.word	0x00000082


	//----- nvinfo : EIATTR_KPARAM_INFO
	.align		4
.L_19:
        /*0008*/ 	.byte	0x04, 0x17
        /*000a*/ 	.short	(.L_21 - .L_20)
.L_20:
        /*000c*/ 	.word	0x00000000
        /*0010*/ 	.short	0x0007
        /*0012*/ 	.short	0x0034
        /*0014*/ 	.byte	0x00, 0xf0, 0x11, 0x00


	//----- nvinfo : EIATTR_KPARAM_INFO
	.align		4
.L_21:
        /*0018*/ 	.byte	0x04, 0x17
        /*001a*/ 	.short	(.L_23 - .L_22)
.L_22:
        /*001c*/ 	.word	0x00000000
        /*0020*/ 	.short	0x0006
        /*0022*/ 	.short	0x0030
        /*0024*/ 	.byte	0x00, 0xf0, 0x11, 0x00


	//----- nvinfo : EIATTR_KPARAM_INFO
	.align		4
.L_23:
        /*0028*/ 	.byte	0x04, 0x17
        /*002a*/ 	.short	(.L_25 - .L_24)
.L_24:
        /*002c*/ 	.word	0x00000000
        /*0030*/ 	.short	0x0005
        /*0032*/ 	.short	0x0028
        /*0034*/ 	.byte	0x00, 0xf5, 0x21, 0x00


	//----- nvinfo : EIATTR_KPARAM_INFO
	.align		4
.L_25:
        /*0038*/ 	.byte	0x04, 0x17
        /*003a*/ 	.short	(.L_27 - .L_26)
.L_26:
        /*003c*/ 	.word	0x00000000
        /*0040*/ 	.short	0x0004
        /*0042*/ 	.short	0x0020
        /*0044*/ 	.byte	0x00, 0xf5, 0x21, 0x00


	//----- nvinfo : EIATTR_KPARAM_INFO
	.align		4
.L_27:
        /*0048*/ 	.byte	0x04, 0x17
        /*004a*/ 	.short	(.L_29 - .L_28)
.L_28:
        /*004c*/ 	.word	0x00000000
        /*0050*/ 	.short	0x0003
        /*0052*/ 	.short	0x0018
        /*0054*/ 	.byte	0x00, 0xf5, 0x21, 0x00


	//----- nvinfo : EIATTR_KPARAM_INFO
	.align		4
.L_29:
        /*0058*/ 	.byte	0x04, 0x17
        /*005a*/ 	.short	(.L_31 - .L_30)
.L_30:
        /*005c*/ 	.word	0x00000000
        /*0060*/ 	.short	0x0002
        /*0062*/ 	.short	0x0010
        /*0064*/ 	.byte	0x00, 0xf5, 0x21, 0x00


	//----- nvinfo : EIATTR_KPARAM_INFO
	.align		4
.L_31:
        /*0068*/ 	.byte	0x04, 0x17
        /*006a*/ 	.short	(.L_33 - .L_32)
.L_32:
        /*006c*/ 	.word	0x00000000
        /*0070*/ 	.short	0x0001
        /*0072*/ 	.short	0x0008
        /*0074*/ 	.byte	0x00, 0xf5, 0x21, 0x00


	//----- nvinfo : EIATTR_KPARAM_INFO
	.align		4
.L_33:
        /*0078*/ 	.byte	0x04, 0x17
        /*007a*/ 	.short	(.L_35 - .L_34)
.L_34:
        /*007c*/ 	.word	0x00000000
        /*0080*/ 	.short	0x0000
        /*0082*/ 	.short	0x0000
        /*0084*/ 	.byte	0x00, 0xf5, 0x21, 0x00


	//----- nvinfo : EIATTR_SPARSE_MMA_MASK
	.align		4
.L_35:
        /*0088*/ 	.byte	0x03, 0x50
        /*008a*/ 	.short	0x0000


	//----- nvinfo : EIATTR_MAXREG_COUNT
	.align		4
        /*008c*/ 	.byte	0x03, 0x1b
        /*008e*/ 	.short	0x00ff


	//----- nvinfo : EIATTR_MERCURY_ISA_VERSION
	.align		4
        /*0090*/ 	.byte	0x03, 0x5f
        /*0092*/ 	.short	0x0101


	//----- nvinfo : EIATTR_VRC_CTA_INIT_COUNT
	.align		4
        /*0094*/ 	.byte	0x02, 0x4a
	.zero		1
	.zero		1


	//----- nvinfo : EIATTR_EXIT_INSTR_OFFSETS
	.align		4
        /*0098*/ 	.byte	0x04, 0x1c
        /*009a*/ 	.short	(.L_37 - .L_36)


	//   ....[0]....
.L_36:
        /*009c*/ 	.word	0x00000040


	//   ....[1]....
        /*00a0*/ 	.word	0x00000390


	//----- nvinfo : EIATTR_CRS_STACK_SIZE
	.align		4
.L_37:
        /*00a4*/ 	.byte	0x04, 0x1e
        /*00a6*/ 	.short	(.L_39 - .L_38)
.L_38:
        /*00a8*/ 	.word	0x00000000


	//----- nvinfo : EIATTR_CBANK_PARAM_SIZE
	.align		4
.L_39:
        /*00ac*/ 	.byte	0x03, 0x19
        /*00ae*/ 	.short	0x0038


	//----- nvinfo : EIATTR_PARAM_CBANK
	.align		4
        /*00b0*/ 	.byte	0x04, 0x0a
        /*00b2*/ 	.short	(.L_41 - .L_40)
	.align		4
.L_40:
        /*00b4*/ 	.word	index@(.nv.constant0._Z9layerNormPfS_S_S_S_S_ii)
        /*00b8*/ 	.short	0x0380
        /*00ba*/ 	.short	0x0038


	//----- nvinfo : EIATTR_SW_WAR
	.align		4
.L_41:
        /*00bc*/ 	.byte	0x04, 0x36
        /*00be*/ 	.short	(.L_43 - .L_42)
.L_42:
        /*00c0*/ 	.word	0x00000008
.L_43:


//--------------------- .nv.info._Z19computeMeanVariancePfS_S_ii --------------------------
	.section	.nv.info._Z19computeMeanVariancePfS_S_ii,"",@"SHT_CUDA_INFO"
	.sectionflags	@""
	.align	4


	//----- nvinfo : EIATTR_CUDA_API_VERSION
	.align		4
        /*0000*/ 	.byte	0x04, 0x37
        /*0002*/ 	.short	(.L_45 - .L_44)
.L_44:
        /*0004*/ 	.word	0x00000082


	//----- nvinfo : EIATTR_KPARAM_INFO
	.align		4
.L_45:
        /*0008*/ 	.byte	0x04, 0x17
        /*000a*/ 	.short	(.L_47 - .L_46)
.L_46:
        /*000c*/ 	.word	0x00000000
        /*0010*/ 	.short	0x0004
        /*0012*/ 	.short	0x001c
        /*0014*/ 	.byte	0x00, 0xf0, 0x11, 0x00


	//----- nvinfo : EIATTR_KPARAM_INFO
	.align		4
.L_47:
        /*0018*/ 	.byte	0x04, 0x17
        /*001a*/ 	.short	(.L_49 - .L_48)
.L_48:
        /*001c*/ 	.word	0x00000000
        /*0020*/ 	.short	0x0003
        /*0022*/ 	.short	0x0018
        /*0024*/ 	.byte	0x00, 0xf0, 0x11, 0x00


	//----- nvinfo : EIATTR_KPARAM_INFO
	.align		4
.L_49:
        /*0028*/ 	.byte	0x04, 0x17
        /*002a*/ 	.short	(.L_51 - .L_50)
.L_50:
        /*002c*/ 	.word	0x00000000
        /*0030*/ 	.short	0x0002
        /*0032*/ 	.short	0x0010
        /*0034*/ 	.byte	0x00, 0xf5, 0x21, 0x00


	//----- nvinfo : EIATTR_KPARAM_INFO
	.align		4
.L_51:
        /*0038*/ 	.byte	0x04, 0x17
        /*003a*/ 	.short	(.L_53 - .L_52)
.L_52:
        /*003c*/ 	.word	0x00000000
        /*0040*/ 	.short	0x0001
        /*0042*/ 	.short	0x0008
        /*0044*/ 	.byte	0x00, 0xf5, 0x21, 0x00


	//----- nvinfo : EIATTR_KPARAM_INFO
	.align		4
.L_53:
        /*0048*/ 	.byte	0x04, 0x17
        /*004a*/ 	.short	(.L_55 - .L_54)
.L_54:
        /*004c*/ 	.word	0x00000000
        /*0050*/ 	.short	0x0000
        /*0052*/ 	.short	0x0000
        /*0054*/ 	.byte	0x00, 0xf5, 0x21, 0x00


	//----- nvinfo : EIATTR_SPARSE_MMA_MASK
	.align		4
.L_55:
        /*0058*/ 	.byte	0x03, 0x50
        /*005a*/ 	.short	0x0000


	//----- nvinfo : EIATTR_MAXREG_COUNT
	.align		4
        /*005c*/ 	.byte	0x03, 0x1b
        /*005e*/ 	.short	0x00ff


	//----- nvinfo : EIATTR_NUM_BARRIERS
	.align		4
        /*0060*/ 	.byte	0x02, 0x4c
        /*0062*/ 	.byte	0x01
	.zero		1


	//----- nvinfo : EIATTR_MERCURY_ISA_VERSION
	.align		4
        /*0064*/ 	.byte	0x03, 0x5f
        /*0066*/ 	.short	0x0101


	//----- nvinfo : EIATTR_VRC_CTA_INIT_COUNT
	.align		4
        /*0068*/ 	.byte	0x02, 0x4a
	.zero		1
	.zero		1


	//----- nvinfo : EIATTR_EXIT_INSTR_OFFSETS
	.align		4
        /*006c*/ 	.byte	0x04, 0x1c
        /*006e*/ 	.short	(.L_57 - .L_56)


	//   ....[0]....
.L_56:
        /*0070*/ 	.word	0x00000550


	//   ....[1]....
        /*0074*/ 	.word	0x000006b0


	//----- nvinfo : EIATTR_CRS_STACK_SIZE
	.align		4
.L_57:
        /*0078*/ 	.byte	0x04, 0x1e
        /*007a*/ 	.short	(.L_59 - .L_58)
.L_58:
        /*007c*/ 	.word	0x00000000


	//----- nvinfo : EIATTR_CBANK_PARAM_SIZE
	.align		4
.L_59:
        /*0080*/ 	.byte	0x03, 0x19
        /*0082*/ 	.short	0x0020


	//----- nvinfo : EIATTR_PARAM_CBANK
	.align		4
        /*0084*/ 	.byte	0x04, 0x0a
        /*0086*/ 	.short	(.L_61 - .L_60)
	.align		4
.L_60:
        /*0088*/ 	.word	index@(.nv.constant0._Z19computeMeanVariancePfS_S_ii)
        /*008c*/ 	.short	0x0380
        /*008e*/ 	.short	0x0020


	//----- nvinfo : EIATTR_SW_WAR
	.align		4
.L_61:
        /*0090*/ 	.byte	0x04, 0x36
        /*0092*/ 	.short	(.L_63 - .L_62)
.L_62:
        /*0094*/ 	.word	0x00000008
.L_63:


//--------------------- .nv.callgraph             --------------------------
	.section	.nv.callgraph,"",@"SHT_CUDA_CALLGRAPH"
	.align	4
	.sectionentsize	8
	.align		4
        /*0000*/ 	.word	0x00000000
	.align		4
        /*0004*/ 	.word	0xffffffff
	.align		4
        /*0008*/ 	.word	0x00000000
	.align		4
        /*000c*/ 	.word	0xfffffffe
	.align		4
        /*0010*/ 	.word	0x00000000
	.align		4
        /*0014*/ 	.word	0xfffffffd
	.align		4
        /*0018*/ 	.word	0x00000000
	.align		4
        /*001c*/ 	.word	0xfffffffc


//--------------------- .text._Z9layerNormPfS_S_S_S_S_ii --------------------------
	.section	.text._Z9layerNormPfS_S_S_S_S_ii,"ax",@progbits
	.align	128
        .global         _Z9layerNormPfS_S_S_S_S_ii
        .type           _Z9layerNormPfS_S_S_S_S_ii,@function
        .size           _Z9layerNormPfS_S_S_S_S_ii,(.L_x_39 - _Z9layerNormPfS_S_S_S_S_ii)
        .other          _Z9layerNormPfS_S_S_S_S_ii,@"STO_CUDA_ENTRY STV_DEFAULT"
_Z9layerNormPfS_S_S_S_S_ii:
.text._Z9layerNormPfS_S_S_S_S_ii:
[----:B------:R-:W-:Y:S01]  /*0000*/  LDC R1, c[0x0][0x37c] ;  /* 0x0000df00ff017b82 */ /* 0x000fe20000000800 */
[----:B------:R-:W0:Y:S01]  /*0010*/  S2R R2, SR_TID.X ;  /* 0x0000000000027919 */ /* 0x000e220000002100 */
[----:B------:R-:W0:Y:S02]  /*0020*/  LDCU UR4, c[0x0][0x3b4] ;  /* 0x00007680ff0477ac */ /* 0x000e240008000800 */
[----:B0-----:R-:W-:-:S13]  /*0030*/  ISETP.GE.AND P0, PT, R2, UR4, PT ;  /* 0x0000000402007c0c */ /* 0x001fda000bf06270 */
[----:B------:R-:W-:Y:S05]  /*0040*/  @P0 EXIT ;  /* 0x000000000000094d */ /* 0x000fea0003800000 */
[----:B------:R-:W0:Y:S01]  /*0050*/  S2R R3, SR_CTAID.X ;  /* 0x0000000000037919 */ /* 0x000e220000002500 */
[----:B------:R-:W0:Y:S01]  /*0060*/  LDC.64 R4, c[0x0][0x398] ;  /* 0x0000e600ff047b82 */ /* 0x000e220000000a00 */
[----:B------:R-:W1:Y:S01]  /*0070*/  LDCU.64 UR4, c[0x0][0x358] ;  /* 0x00006b00ff0477ac */ /* 0x000e620008000a00 */
[----:B0-----:R-:W-:-:S06]  /*0080*/  IMAD.WIDE.U32 R4, R3, 0x4, R4 ;  /* 0x0000000403047825 */ /* 0x001fcc00078e0004 */
[----:B-1----:R-:W2:Y:S02]  /*0090*/  LDG.E R4, desc[UR4][R4.64] ;  /* 0x0000000404047981 */ /* 0x002ea4000c1e1900 */
[----:B--2---:R-:W-:-:S04]  /*00a0*/  FADD R0, R4, 9.9999997473787516356e-06 ;  /* 0x3727c5ac04007421 */ /* 0x004fc80000000000 */
[----:B------:R-:W-:Y:S01]  /*00b0*/  VIADD R6, R0, 0xf3000000 ;  /* 0xf300000000067836 */ /* 0x000fe20000000000 */
[----:B------:R0:W1:Y:S04]  /*00c0*/  MUFU.RSQ R7, R0 ;  /* 0x0000000000077308 */ /* 0x0000680000001400 */
[----:B------:R-:W-:-:S13]  /*00d0*/  ISETP.GT.U32.AND P0, PT, R6, 0x727fffff, PT ;  /* 0x727fffff0600780c */ /* 0x000fda0003f04070 */
[----:B01----:R-:W-:Y:S05]  /*00e0*/  @!P0 BRA `(.L_x_0) ;  /* 0x0000000000108947 */ /* 0x003fea0003800000 */
[----:B------:R-:W-:-:S07]  /*00f0*/  MOV R6, 0x110 ;  /* 0x0000011000067802 */ /* 0x000fce0000000f00 */
[----:B------:R-:W-:Y:S05]  /*0100*/  CALL.REL.NOINC `($__internal_0_$__cuda_sm20_sqrt_rn_f32_slowpath) ;  /* 0x0000000000a47944 */ /* 0x000fea0003c00000 */
[----:B------:R-:W-:Y:S01]  /*0110*/  IMAD.MOV.U32 R5, RZ, RZ, R0 ;  /* 0x000000ffff057224 */ /* 0x000fe200078e0000 */
[----:B------:R-:W-:Y:S06]  /*0120*/  BRA `(.L_x_1) ;  /* 0x0000000000107947 */ /* 0x000fec0003800000 */
.L_x_0:
[----:B------:R-:W-:Y:S01]  /*0130*/  FMUL.FTZ R5, R0, R7 ;  /* 0x0000000700057220 */ /* 0x000fe20000410000 */
[----:B------:R-:W-:-:S03]  /*0140*/  FMUL.FTZ R7, R7, 0.5 ;  /* 0x3f00000007077820 */ /* 0x000fc60000410000 */
[----:B------:R-:W-:-:S04]  /*0150*/  FFMA R0, -R5, R5, R0 ;  /* 0x0000000505007223 */ /* 0x000fc80000000100 */
[----:B------:R-:W-:-:S07]  /*0160*/  FFMA R5, R0, R7, R5 ;  /* 0x0000000700057223 */ /* 0x000fce0000000005 */
.L_x_1:
[----:B------:R-:W0:Y:S01]  /*0170*/  LDC.64 R6, c[0x0][0x390] ;  /* 0x0000e400ff067b82 */ /* 0x000e220000000a00 */
[----:B------:R-:W1:Y:S07]  /*0180*/  LDCU UR6, c[0x0][0x3b4] ;  /* 0x00007680ff0677ac */ /* 0x000e6e0008000800 */
[----:B------:R-:W2:Y:S08]  /*0190*/  LDC.64 R10, c[0x0][0x380] ;  /* 0x0000e000ff0a7b82 */ /* 0x000eb00000000a00 */
[----:B------:R-:W3:Y:S01]  /*01a0*/  LDC.64 R8, c[0x0][0x3a0] ;  /* 0x0000e800ff087b82 */ /* 0x000ee20000000a00 */
[----:B-1----:R-:W-:-:S02]  /*01b0*/  IMAD R4, R3, UR6, R2 ;  /* 0x0000000603047c24 */ /* 0x002fc4000f8e0202 */
[----:B0-----:R-:W-:-:S06]  /*01c0*/  IMAD.WIDE.U32 R6, R3, 0x4, R6 ;  /* 0x0000000403067825 */ /* 0x001fcc00078e0006 */
[----:B------:R-:W4:Y:S01]  /*01d0*/  LDG.E R6, desc[UR4][R6.64] ;  /* 0x0000000406067981 */ /* 0x000f22000c1e1900 */
[----:B--2---:R-:W-:-:S06]  /*01e0*/  IMAD.WIDE.U32 R10, R4, 0x4, R10 ;  /* 0x00000004040a7825 */ /* 0x004fcc00078e000a */
[----:B------:R-:W4:Y:S01]  /*01f0*/  LDG.E R11, desc[UR4][R10.64] ;  /* 0x000000040a0b7981 */ /* 0x000f22000c1e1900 */
[----:B---3--:R-:W-:-:S05]  /*0200*/  IMAD.WIDE.U32 R8, R2, 0x4, R8 ;  /* 0x0000000402087825 */ /* 0x008fca00078e0008 */
[----:B------:R-:W2:Y:S01]  /*0210*/  LDG.E R0, desc[UR4][R8.64] ;  /* 0x0000000408007981 */ /* 0x000ea2000c1e1900 */
[----:B------:R-:W0:Y:S01]  /*0220*/  MUFU.RCP R12, R5 ;  /* 0x00000005000c7308 */ /* 0x000e220000001000 */
[----:B------:R-:W-:Y:S01]  /*0230*/  BSSY.RECONVERGENT B0, `(.L_x_2) ;  /* 0x000000e000007945 */ /* 0x000fe20003800200 */
[----:B0-----:R-:W-:-:S04]  /*0240*/  FFMA R13, R12, -R5, 1 ;  /* 0x3f8000000c0d7423 */ /* 0x001fc80000000805 */
[----:B------:R-:W-:Y:S01]  /*0250*/  FFMA R13, R12, R13, R12 ;  /* 0x0000000d0c0d7223 */ /* 0x000fe2000000000c */
[----:B----4-:R-:W-:-:S04]  /*0260*/  FADD R3, -R6, R11 ;  /* 0x0000000b06037221 */ /* 0x010fc80000000100 */
[----:B--2---:R-:W-:-:S04]  /*0270*/  FMUL R0, R0, R3 ;  /* 0x0000000300007220 */ /* 0x004fc80000400000 */
[----:B------:R-:W0:Y:S01]  /*0280*/  FCHK P0, R0, R5 ;  /* 0x0000000500007302 */ /* 0x000e220000000000 */
[----:B------:R-:W-:-:S04]  /*0290*/  FFMA R12, R0, R13, RZ ;  /* 0x0000000d000c7223 */ /* 0x000fc800000000ff */
[----:B------:R-:W-:-:S04]  /*02a0*/  FFMA R3, R12, -R5, R0 ;  /* 0x800000050c037223 */ /* 0x000fc80000000000 */
[----:B------:R-:W-:Y:S01]  /*02b0*/  FFMA R12, R13, R3, R12 ;  /* 0x000000030d0c7223 */ /* 0x000fe2000000000c */
[----:B0-----:R-:W-:Y:S06]  /*02c0*/  @!P0 BRA `(.L_x_3) ;  /* 0x0000000000108947 */ /* 0x001fec0003800000 */
[----:B------:R-:W-:Y:S01]  /*02d0*/  IMAD.MOV.U32 R3, RZ, RZ, R5 ;  /* 0x000000ffff037224 */ /* 0x000fe200078e0005 */
[----:B------:R-:W-:-:S07]  /*02e0*/  MOV R6, 0x300 ;  /* 0x0000030000067802 */ /* 0x000fce0000000f00 */
[----:B------:R-:W-:Y:S05]  /*02f0*/  CALL.REL.NOINC `($__internal_1_$__cuda_sm3x_div_rn_noftz_f32_slowpath) ;  /* 0x0000000000887944 */ /* 0x000fea0003c00000 */
[----:B------:R-:W-:-:S07]  /*0300*/  MOV R12, R0 ;  /* 0x00000000000c7202 */ /* 0x000fce0000000f00 */
.L_x_3:
[----:B------:R-:W-:Y:S05]  /*0310*/  BSYNC.RECONVERGENT B0 ;  /* 0x0000000000007941 */ /* 0x000fea0003800200 */
.L_x_2:
[----:B------:R-:W0:Y:S02]  /*0320*/  LDC.64 R6, c[0x0][0x3a8] ;  /* 0x0000ea00ff067b82 */ /* 0x000e240000000a00 */
[----:B0-----:R-:W-:-:S06]  /*0330*/  IMAD.WIDE.U32 R2, R2, 0x4, R6 ;  /* 0x0000000402027825 */ /* 0x001fcc00078e0006 */
[----:B------:R-:W0:Y:S01]  /*0340*/  LDC.64 R6, c[0x0][0x388] ;  /* 0x0000e200ff067b82 */ /* 0x000e220000000a00 */
[----:B------:R-:W2:Y:S01]  /*0350*/  LDG.E R3, desc[UR4][R2.64] ;  /* 0x0000000402037981 */ /* 0x000ea2000c1e1900 */
[----:B0-----:R-:W-:-:S04]  /*0360*/  IMAD.WIDE.U32 R4, R4, 0x4, R6 ;  /* 0x0000000404047825 */ /* 0x001fc800078e0006 */
[----:B--2---:R-:W-:-:S05]  /*0370*/  FADD R7, R3, R12 ;  /* 0x0000000c03077221 */ /* 0x004fca0000000000 */
[----:B------:R-:W-:Y:S01]  /*0380*/  STG.E desc[UR4][R4.64], R7 ;  /* 0x0000000704007986 */ /* 0x000fe2000c101904 */
[----:B------:R-:W-:Y:S05]  /*0390*/  EXIT ;  /* 0x000000000000794d */ /* 0x000fea0003800000 */
        .weak           $__internal_0_$__cuda_sm20_sqrt_rn_f32_slowpath
        .type           $__internal_0_$__cuda_sm20_sqrt_rn_f32_slowpath,@function
        .size           $__internal_0_$__cuda_sm20_sqrt_rn_f32_slowpath,($__internal_1_$__cuda_sm3x_div_rn_noftz_f32_slowpath - $__internal_0_$__cuda_sm20_sqrt_rn_f32_slowpath)
$__internal_0_$__cuda_sm20_sqrt_rn_f32_slowpath:
[----:B------:R-:W-:-:S13]  /*03a0*/  LOP3.LUT P0, RZ, R0, 0x7fffffff, RZ, 0xc0, !PT ;  /* 0x7fffffff00ff7812 */ /* 0x000fda000780c0ff */
[----:B------:R-:W-:Y:S01]  /*03b0*/  @!P0 IMAD.MOV.U32 R4, RZ, RZ, R0 ;  /* 0x000000ffff048224 */ /* 0x000fe200078e0000 */
[----:B------:R-:W-:Y:S06]  /*03c0*/  @!P0 BRA `(.L_x_4) ;  /* 0x0000000000448947 */ /* 0x000fec0003800000 */
[----:B------:R-:W-:-:S13]  /*03d0*/  FSETP.GEU.FTZ.AND P0, PT, R0, RZ, PT ;  /* 0x000000ff0000720b */ /* 0x000fda0003f1e000 */
[----:B------:R-:W-:Y:S01]  /*03e0*/  @!P0 IMAD.MOV.U32 R4, RZ, RZ, 0x7fffffff ;  /* 0x7fffffffff048424 */ /* 0x000fe200078e00ff */
[----:B------:R-:W-:Y:S06]  /*03f0*/  @!P0 BRA `(.L_x_4) ;  /* 0x0000000000388947 */ /* 0x000fec0003800000 */
[----:B------:R-:W-:-:S13]  /*0400*/  FSETP.GTU.FTZ.AND P0, PT, |R0|, +INF , PT ;  /* 0x7f8000000000780b */ /* 0x000fda0003f1c200 */
[----:B------:R-:W-:Y:S01]  /*0410*/  @P0 FADD.FTZ R4, R0, 1 ;  /* 0x3f80000000040421 */ /* 0x000fe20000010000 */
[----:B------:R-:W-:Y:S06]  /*0420*/  @P0 BRA `(.L_x_4) ;  /* 0x00000000002c0947 */ /* 0x000fec0003800000 */
[----:B------:R-:W-:-:S13]  /*0430*/  FSETP.NEU.FTZ.AND P0, PT, |R0|, +INF , PT ;  /* 0x7f8000000000780b */ /* 0x000fda0003f1d200 */
[----:B------:R-:W-:Y:S01]  /*0440*/  @!P0 IMAD.MOV.U32 R4, RZ, RZ, R0 ;  /* 0x000000ffff048224 */ /* 0x000fe200078e0000 */
[----:B------:R-:W-:Y:S06]  /*0450*/  @!P0 BRA `(.L_x_4) ;  /* 0x0000000000208947 */ /* 0x000fec0003800000 */
[----:B------:R-:W-:-:S04]  /*0460*/  FFMA R0, R0, 1.84467440737095516160e+19, RZ ;  /* 0x5f80000000007823 */ /* 0x000fc800000000ff */
[----:B------:R-:W0:Y:S02]  /*0470*/  MUFU.RSQ R5, R0 ;  /* 0x0000000000057308 */ /* 0x000e240000001400 */
[----:B0-----:R-:W-:Y:S01]  /*0480*/  FMUL.FTZ R7, R0, R5 ;  /* 0x0000000500077220 */ /* 0x001fe20000410000 */
[----:B------:R-:W-:-:S03]  /*0490*/  FMUL.FTZ R5, R5, 0.5 ;  /* 0x3f00000005057820 */ /* 0x000fc60000410000 */
[----:B------:R-:W-:-:S04]  /*04a0*/  FADD.FTZ R4, -R7, -RZ ;  /* 0x800000ff07047221 */ /* 0x000fc80000010100 */
[----:B------:R-:W-:-:S04]  /*04b0*/  FFMA R4, R7, R4, R0 ;  /* 0x0000000407047223 */ /* 0x000fc80000000000 */
[----:B------:R-:W-:-:S04]  /*04c0*/  FFMA R4, R4, R5, R7 ;  /* 0x0000000504047223 */ /* 0x000fc80000000007 */
[----:B------:R-:W-:-:S07]  /*04d0*/  FMUL.FTZ R4, R4, 2.3283064365386962891e-10 ;  /* 0x2f80000004047820 */ /* 0x000fce0000410000 */
.L_x_4:
[----:B------:R-:W-:Y:S01]  /*04e0*/  MOV R0, R4 ;  /* 0x0000000400007202 */ /* 0x000fe20000000f00 */
[----:B------:R-:W-:Y:S02]  /*04f0*/  IMAD.MOV.U32 R4, RZ, RZ, R6 ;  /* 0x000000ffff047224 */ /* 0x000fe400078e0006 */
[----:B------:R-:W-:-:S04]  /*0500*/  IMAD.MOV.U32 R5, RZ, RZ, 0x0 ;  /* 0x00000000ff057424 */ /* 0x000fc800078e00ff */
[----:B------:R-:W-:Y:S05]  /*0510*/  RET.REL.NODEC R4 `(_Z9layerNormPfS_S_S_S_S_ii) ;  /* 0xfffffff804b87950 */ /* 0x000fea0003c3ffff */
        .weak           $__internal_1_$__cuda_sm3x_div_rn_noftz_f32_slowpath
        .type           $__internal_1_$__cuda_sm3x_div_rn_noftz_f32_slowpath,@function
        .size           $__internal_1_$__cuda_sm3x_div_rn_noftz_f32_slowpath,(.L_x_39 - $__internal_1_$__cuda_sm3x_div_rn_noftz_f32_slowpath)
$__internal_1_$__cuda_sm3x_div_rn_noftz_f32_slowpath:
[----:B------:R-:W-:Y:S01]  /*0520*/  SHF.R.U32.HI R7, RZ, 0x17, R3 ;  /* 0x00000017ff077819 */ /* 0x000fe20000011603 */
[----:B------:R-:W-:Y:S01]  /*0530*/  BSSY.RECONVERGENT B1, `(.L_x_5) ;  /* 0x0000063000017945 */ /* 0x000fe20003800200 */
[--C-:B------:R-:W-:Y:S02]  /*0540*/  SHF.R.U32.HI R5, RZ, 0x17, R0.reuse ;  /* 0x00000017ff057819 */ /* 0x100fe40000011600 */
[----:B------:R-:W-:Y:S01]  /*0550*/  LOP3.LUT R13, R7, 0xff, RZ, 0xc0, !PT ;  /* 0x000000ff070d7812 */ /* 0x000fe200078ec0ff */
[----:B------:R-:W-:Y:S01]  /*0560*/  IMAD.MOV.U32 R7, RZ, RZ, R0 ;  /* 0x000000ffff077224 */ /* 0x000fe200078e0000 */
[----:B------:R-:W-:Y:S02]  /*0570*/  LOP3.LUT R5, R5, 0xff, RZ, 0xc0, !PT ;  /* 0x000000ff05057812 */ /* 0x000fe400078ec0ff */
[----:B------:R-:W-:-:S03]  /*0580*/  IADD3 R10, PT, PT, R13, -0x1, RZ ;  /* 0xffffffff0d0a7810 */ /* 0x000fc60007ffe0ff */
[----:B------:R-:W-:Y:S01]  /*0590*/  VIADD R9, R5, 0xffffffff ;  /* 0xffffffff05097836 */ /* 0x000fe20000000000 */
[----:B------:R-:W-:-:S04]  /*05a0*/  ISETP.GT.U32.AND P0, PT, R10, 0xfd, PT ;  /* 0x000000fd0a00780c */ /* 0x000fc80003f04070 */
[----:B------:R-:W-:-:S13]  /*05b0*/  ISETP.GT.U32.OR P0, PT, R9, 0xfd, P0 ;  /* 0x000000fd0900780c */ /* 0x000fda0000704470 */
[----:B------:R-:W-:Y:S01]  /*05c0*/  @!P0 MOV R8, RZ ;  /* 0x000000ff00088202 */ /* 0x000fe20000000f00 */
[----:B------:R-:W-:Y:S06]  /*05d0*/  @!P0 BRA `(.L_x_6) ;  /* 0x00000000005c8947 */ /* 0x000fec0003800000 */
[----:B------:R-:W-:Y:S02]  /*05e0*/  FSETP.GTU.FTZ.AND P1, PT, |R3|, +INF , PT ;  /* 0x7f8000000300780b */ /* 0x000fe40003f3c200 */
[----:B------:R-:W-:-:S04]  /*05f0*/  FSETP.GTU.FTZ.AND P0, PT, |R0|, +INF , PT ;  /* 0x7f8000000000780b */ /* 0x000fc80003f1c200 */
[----:B------:R-:W-:-:S13]  /*0600*/  PLOP3.LUT P0, PT, P0, P1, PT, 0xf8, 0x8f ;  /* 0x00000000008f781c */ /* 0x000fda0000703f70 */
[----:B------:R-:W-:Y:S05]  /*0610*/  @P0 BRA `(.L_x_7) ;  /* 0x00000004004c0947 */ /* 0x000fea0003800000 */
[----:B------:R-:W-:-:S13]  /*0620*/  LOP3.LUT P0, RZ, R3, 0x7fffffff, R7, 0xc8, !PT ;  /* 0x7fffffff03ff7812 */ /* 0x000fda000780c807 */
[----:B------:R-:W-:Y:S05]  /*0630*/  @!P0 BRA `(.L_x_8) ;  /* 0x00000004003c8947 */ /* 0x000fea0003800000 */
[C---:B------:R-:W-:Y:S02]  /*0640*/  FSETP.NEU.FTZ.AND P2, PT, |R0|.reuse, +INF , PT ;  /* 0x7f8000000000780b */ /* 0x040fe40003f5d200 */
[----:B------:R-:W-:Y:S02]  /*0650*/  FSETP.NEU.FTZ.AND P1, PT, |R3|, +INF , PT ;  /* 0x7f8000000300780b */ /* 0x000fe40003f3d200 */
[----:B------:R-:W-:-:S11]  /*0660*/  FSETP.NEU.FTZ.AND P0, PT, |R0|, +INF , PT ;  /* 0x7f8000000000780b */ /* 0x000fd60003f1d200 */
[----:B------:R-:W-:Y:S05]  /*0670*/  @!P1 BRA !P2, `(.L_x_8) ;  /* 0x00000004002c9947 */ /* 0x000fea0005000000 */
[----:B------:R-:W-:-:S04]  /*0680*/  LOP3.LUT P2, RZ, R7, 0x7fffffff, RZ, 0xc0, !PT ;  /* 0x7fffffff07ff7812 */ /* 0x000fc8000784c0ff */
[----:B------:R-:W-:-:S13]  /*0690*/  PLOP3.LUT P1, PT, P1, P2, PT, 0x2f, 0xf2 ;  /* 0x0000000000f2781c */ /* 0x000fda0000f24577 */
[----:B------:R-:W-:Y:S05]  /*06a0*/  @P1 BRA `(.L_x_9) ;  /* 0x0000000400181947 */ /* 0x000fea0003800000 */
[----:B------:R-:W-:-:S04]  /*06b0*/  LOP3.LUT P1, RZ, R3, 0x7fffffff, RZ, 0xc0, !PT ;  /* 0x7fffffff03ff7812 */ /* 0x000fc8000782c0ff */
[----:B------:R-:W-:-:S13]  /*06c0*/  PLOP3.LUT P0, PT, P0, P1, PT, 0x2f, 0xf2 ;  /* 0x0000000000f2781c */ /* 0x000fda0000702577 */
[----:B------:R-:W-:Y:S05]  /*06d0*/  @P0 BRA `(.L_x_10) ;  /* 0x0000000400000947 */ /* 0x000fea0003800000 */
[----:B------:R-:W-:Y:S02]  /*06e0*/  ISETP.GE.AND P0, PT, R9, RZ, PT ;  /* 0x000000ff0900720c */ /* 0x000fe40003f06270 */
[----:B------:R-:W-:-:S11]  /*06f0*/  ISETP.GE.AND P1, PT, R10, RZ, PT ;  /* 0x000000ff0a00720c */ /* 0x000fd60003f26270 */
[----:B------:R-:W-:Y:S02]  /*0700*/  @P0 IMAD.MOV.U32 R8, RZ, RZ, RZ ;  /* 0x000000ffff080224 */ /* 0x000fe400078e00ff */
[----:B------:R-:W-:Y:S01]  /*0710*/  @!P0 FFMA R7, R0, 1.84467440737095516160e+19, RZ ;  /* 0x5f80000000078823 */ /* 0x000fe200000000ff */
[----:B------:R-:W-:Y:S02]  /*0720*/  @!P0 IMAD.MOV.U32 R8, RZ, RZ, -0x40 ;  /* 0xffffffc0ff088424 */ /* 0x000fe400078e00ff */
[----:B------:R-:W-:-:S03]  /*0730*/  @!P1 FFMA R3, R3, 1.84467440737095516160e+19, RZ ;  /* 0x5f80000003039823 */ /* 0x000fc600000000ff */
[----:B------:R-:W-:-:S07]  /*0740*/  @!P1 IADD3 R8, PT, PT, R8, 0x40, RZ ;  /* 0x0000004008089810 */ /* 0x000fce0007ffe0ff */
.L_x_6:
[----:B------:R-:W-:Y:S01]  /*0750*/  LEA R0, R13, 0xc0800000, 0x17 ;  /* 0xc08000000d007811 */ /* 0x000fe200078eb8ff */
[----:B------:R-:W-:Y:S01]  /*0760*/  VIADD R10, R5, 0xffffff81 ;  /* 0xffffff81050a7836 */ /* 0x000fe20000000000 */
[----:B------:R-:W-:Y:S03]  /*0770*/  BSSY.RECONVERGENT B2, `(.L_x_11) ;  /* 0x0000035000027945 */ /* 0x000fe60003800200 */
[----:B------:R-:W-:Y:S02]  /*0780*/  IMAD.IADD R3, R3, 0x1, -R0 ;  /* 0x0000000103037824 */ /* 0x000fe400078e0a00 */
[----:B------:R-:W-:Y:S02]  /*0790*/  IMAD R0, R10, -0x800000, R7 ;  /* 0xff8000000a007824 */ /* 0x000fe400078e0207 */
[----:B------:R-:W0:Y:S01]  /*07a0*/  MUFU.RCP R9, R3 ;  /* 0x0000000300097308 */ /* 0x000e220000001000 */
[----:B------:R-:W-:-:S04]  /*07b0*/  FADD.FTZ R11, -R3, -RZ ;  /* 0x800000ff030b7221 */ /* 0x000fc80000010100 */
[----:B0-----:R-:W-:-:S04]  /*07c0*/  FFMA R12, R9, R11, 1 ;  /* 0x3f800000090c7423 */ /* 0x001fc8000000000b */
[----:B------:R-:W-:-:S04]  /*07d0*/  FFMA R14, R9, R12, R9 ;  /* 0x0000000c090e7223 */ /* 0x000fc80000000009 */
[----:B------:R-:W-:-:S04]  /*07e0*/  FFMA R5, R0, R14, RZ ;  /* 0x0000000e00057223 */ /* 0x000fc800000000ff */
[----:B------:R-:W-:-:S04]  /*07f0*/  FFMA R12, R11, R5, R0 ;  /* 0x000000050b0c7223 */ /* 0x000fc80000000000 */
[----:B------:R-:W-:Y:S01]  /*0800*/  FFMA R7, R14, R12, R5 ;  /* 0x0000000c0e077223 */ /* 0x000fe20000000005 */
[----:B------:R-:W-:-:S03]  /*0810*/  IADD3 R5, PT, PT, R10, 0x7f, -R13 ;  /* 0x0000007f0a057810 */ /* 0x000fc60007ffe80d */
[----:B------:R-:W-:Y:S01]  /*0820*/  FFMA R12, R11, R7, R0 ;  /* 0x000000070b0c7223 */ /* 0x000fe20000000000 */
[----:B------:R-:W-:-:S03]  /*0830*/  IADD3 R5, PT, PT, R5, R8, RZ ;  /* 0x0000000805057210 */ /* 0x000fc60007ffe0ff */
[----:B------:R-:W-:-:S05]  /*0840*/  FFMA R0, R14, R12, R7 ;  /* 0x0000000c0e007223 */ /* 0x000fca0000000007 */
[----:B------:R-:W-:-:S04]  /*0850*/  SHF.R.U32.HI R3, RZ, 0x17, R0 ;  /* 0x00000017ff037819 */ /* 0x000fc80000011600 */
[----:B------:R-:W-:-:S05]  /*0860*/  LOP3.LUT R3, R3, 0xff, RZ, 0xc0, !PT ;  /* 0x000000ff03037812 */ /* 0x000fca00078ec0ff */
[----:B------:R-:W-:-:S04]  /*0870*/  IMAD.IADD R9, R3, 0x1, R5 ;  /* 0x0000000103097824 */ /* 0x000fc800078e0205 */
[----:B------:R-:W-:-:S05]  /*0880*/  VIADD R3, R9, 0xffffffff ;  /* 0xffffffff09037836 */ /* 0x000fca0000000000 */
[----:B------:R-:W-:-:S13]  /*0890*/  ISETP.GE.U32.AND P0, PT, R3, 0xfe, PT ;  /* 0x000000fe0300780c */ /* 0x000fda0003f06070 */
[----:B------:R-:W-:Y:S05]  /*08a0*/  @!P0 BRA `(.L_x_12) ;  /* 0x0000000000808947 */ /* 0x000fea0003800000 */
[----:B------:R-:W-:-:S13]  /*08b0*/  ISETP.GT.AND P0, PT, R9, 0xfe, PT ;  /* 0x000000fe0900780c */ /* 0x000fda0003f04270 */
[----:B------:R-:W-:Y:S05]  /*08c0*/  @P0 BRA `(.L_x_13) ;  /* 0x00000000006c0947 */ /* 0x000fea0003800000 */
[----:B------:R-:W-:-:S13]  /*08d0*/  ISETP.GE.AND P0, PT, R9, 0x1, PT ;  /* 0x000000010900780c */ /* 0x000fda0003f06270 */
[----:B------:R-:W-:Y:S05]  /*08e0*/  @P0 BRA `(.L_x_14) ;  /* 0x0000000000740947 */ /* 0x000fea0003800000 */
[----:B------:R-:W-:Y:S02]  /*08f0*/  ISETP.GE.AND P0, PT, R9, -0x18, PT ;  /* 0xffffffe80900780c */ /* 0x000fe40003f06270 */
[----:B------:R-:W-:-:S11]  /*0900*/  LOP3.LUT R0, R0, 0x80000000, RZ, 0xc0, !PT ;  /* 0x8000000000007812 */ /* 0x000fd600078ec0ff */
[----:B------:R-:W-:Y:S05]  /*0910*/  @!P0 BRA `(.L_x_14) ;  /* 0x0000000000688947 */ /* 0x000fea0003800000 */
[CCC-:B------:R-:W-:Y:S01]  /*0920*/  FFMA.RZ R3, R14.reuse, R12.reuse, R7.reuse ;  /* 0x0000000c0e037223 */ /* 0x1c0fe2000000c007 */
[C---:B------:R-:W-:Y:S01]  /*0930*/  IADD3 R10, PT, PT, R9.reuse, 0x20, RZ ;  /* 0x00000020090a7810 */ /* 0x040fe20007ffe0ff */
[CCC-:B------:R-:W-:Y:S01]  /*0940*/  FFMA.RM R8, R14.reuse, R12.reuse, R7.reuse ;  /* 0x0000000c0e087223 */ /* 0x1c0fe20000004007 */
[----:B------:R-:W-:Y:S02]  /*0950*/  ISETP.NE.AND P2, PT, R9, RZ, PT ;  /* 0x000000ff0900720c */ /* 0x000fe40003f45270 */
[----:B------:R-:W-:Y:S01]  /*0960*/  LOP3.LUT R5, R3, 0x7fffff, RZ, 0xc0, !PT ;  /* 0x007fffff03057812 */ /* 0x000fe200078ec0ff */
[----:B------:R-:W-:Y:S01]  /*0970*/  FFMA.RP R3, R14, R12, R7 ;  /* 0x0000000c0e037223 */ /* 0x000fe20000008007 */
[----:B------:R-:W-:Y:S01]  /*0980*/  IMAD.MOV R7, RZ, RZ, -R9 ;  /* 0x000000ffff077224 */ /* 0x000fe200078e0a09 */
[----:B------:R-:W-:Y:S02]  /*0990*/  ISETP.NE.AND P1, PT, R9, RZ, PT ;  /* 0x000000ff0900720c */ /* 0x000fe40003f25270 */
[----:B------:R-:W-:-:S02]  /*09a0*/  LOP3.LUT R5, R5, 0x800000, RZ, 0xfc, !PT ;  /* 0x0080000005057812 */ /* 0x000fc400078efcff */
[----:B------:R-:W-:Y:S02]  /*09b0*/  FSETP.NEU.FTZ.AND P0, PT, R3, R8, PT ;  /* 0x000000080300720b */ /* 0x000fe40003f1d000 */
[----:B------:R-:W-:Y:S02]  /*09c0*/  SHF.L.U32 R10, R5, R10, RZ ;  /* 0x0000000a050a7219 */ /* 0x000fe400000006ff */
[----:B------:R-:W-:Y:S02]  /*09d0*/  SEL R8, R7, RZ, P2 ;  /* 0x000000ff07087207 */ /* 0x000fe40001000000 */
[----:B------:R-:W-:Y:S02]  /*09e0*/  ISETP.NE.AND P1, PT, R10, RZ, P1 ;  /* 0x000000ff0a00720c */ /* 0x000fe40000f25270 */
[----:B------:R-:W-:Y:S02]  /*09f0*/  SHF.R.U32.HI R8, RZ, R8, R5 ;  /* 0x00000008ff087219 */ /* 0x000fe40000011605 */
[----:B------:R-:W-:-:S02]  /*0a00*/  PLOP3.LUT P0, PT, P0, P1, PT, 0xf8, 0x8f ;  /* 0x00000000008f781c */ /* 0x000fc40000703f70 */
[----:B------:R-:W-:Y:S02]  /*0a10*/  SHF.R.U32.HI R10, RZ, 0x1, R8 ;  /* 0x00000001ff0a7819 */ /* 0x000fe40000011608 */
[----:B------:R-:W-:-:S04]  /*0a20*/  SEL R3, RZ, 0x1, !P0 ;  /* 0x00000001ff037807 */ /* 0x000fc80004000000 */
[----:B------:R-:W-:-:S04]  /*0a30*/  LOP3.LUT R3, R3, 0x1, R10, 0xf8, !PT ;  /* 0x0000000103037812 */ /* 0x000fc800078ef80a */
[----:B------:R-:W-:-:S05]  /*0a40*/  LOP3.LUT R3, R3, R8, RZ, 0xc0, !PT ;  /* 0x0000000803037212 */ /* 0x000fca00078ec0ff */
[----:B------:R-:W-:-:S05]  /*0a50*/  IMAD.IADD R3, R10, 0x1, R3 ;  /* 0x000000010a037824 */ /* 0x000fca00078e0203 */
[----:B------:R-:W-:Y:S01]  /*0a60*/  LOP3.LUT R0, R3, R0, RZ, 0xfc, !PT ;  /* 0x0000000003007212 */ /* 0x000fe200078efcff */
[----:B------:R-:W-:Y:S06]  /*0a70*/  BRA `(.L_x_14) ;  /* 0x0000000000107947 */ /* 0x000fec0003800000 */
.L_x_13:
[----:B------:R-:W-:-:S04]  /*0a80*/  LOP3.LUT R0, R0, 0x80000000, RZ, 0xc0, !PT ;  /* 0x8000000000007812 */ /* 0x000fc800078ec0ff */
[----:B------:R-:W-:Y:S01]  /*0a90*/  LOP3.LUT R0, R0, 0x7f800000, RZ, 0xfc, !PT ;  /* 0x7f80000000007812 */ /* 0x000fe200078efcff */
[----:B------:R-:W-:Y:S06]  /*0aa0*/  BRA `(.L_x_14) ;  /* 0x0000000000047947 */ /* 0x000fec0003800000 */
.L_x_12:
[----:B------:R-:W-:-:S07]  /*0ab0*/  LEA R0, R5, R0, 0x17 ;  /* 0x0000000005007211 */ /* 0x000fce00078eb8ff */
.L_x_14:
[----:B------:R-:W-:Y:S05]  /*0ac0*/  BSYNC.RECONVERGENT B2 ;  /* 0x0000000000027941 */ /* 0x000fea0003800200 */
.L_x_11:
[----:B------:R-:W-:Y:S05]  /*0ad0*/  BRA `(.L_x_15) ;  /* 0x0000000000207947 */ /* 0x000fea0003800000 */
.L_x_10:
[----:B------:R-:W-:-:S04]  /*0ae0*/  LOP3.LUT R0, R3, 0x80000000, R7, 0x48, !PT ;  /* 0x8000000003007812 */ /* 0x000fc800078e4807 */
[----:B------:R-:W-:Y:S01]  /*0af0*/  LOP3.LUT R0, R0, 0x7f800000, RZ, 0xfc, !PT ;  /* 0x7f80000000007812 */ /* 0x000fe200078efcff */
[----:B------:R-:W-:Y:S06]  /*0b00*/  BRA `(.L_x_15) ;  /* 0x0000000000147947 */ /* 0x000fec0003800000 */
.L_x_9:
[----:B------:R-:W-:Y:S01]  /*0b10*/  LOP3.LUT R0, R3, 0x80000000, R7, 0x48, !PT ;  /* 0x8000000003007812 */ /* 0x000fe200078e4807 */
[----:B------:R-:W-:Y:S06]  /*0b20*/  BRA `(.L_x_15) ;  /* 0x00000000000c7947 */ /* 0x000fec0003800000 */
.L_x_8:
[----:B------:R-:W0:Y:S01]  /*0b30*/  MUFU.RSQ R0, -QNAN ;  /* 0xffc0000000007908 */ /* 0x000e220000001400 */
[----:B------:R-:W-:Y:S05]  /*0b40*/  BRA `(.L_x_15) ;  /* 0x0000000000047947 */ /* 0x000fea0003800000 */
.L_x_7:
[----:B------:R-:W-:-:S07]  /*0b50*/  FADD.FTZ R0, R0, R3 ;  /* 0x0000000300007221 */ /* 0x000fce0000010000 */
.L_x_15:
[----:B------:R-:W-:Y:S05]  /*0b60*/  BSYNC.RECONVERGENT B1 ;  /* 0x0000000000017941 */ /* 0x000fea0003800200 */
.L_x_5:
[----:B------:R-:W-:-:S04]  /*0b70*/  IMAD.MOV.U32 R7, RZ, RZ, 0x0 ;  /* 0x00000000ff077424 */ /* 0x000fc800078e00ff */
[----:B0-----:R-:W-:Y:S05]  /*0b80*/  RET.REL.NODEC R6 `(_Z9layerNormPfS_S_S_S_S_ii) ;  /* 0xfffffff4061c7950 */ /* 0x001fea0003c3ffff */
.L_x_16:
[----:B------:R-:W-:-:S00]  /*0b90*/  BRA `(.L_x_16) ;  /* 0xfffffffc00fc7947 */ /* 0x000fc0000383ffff */
[----:B------:R-:W-:-:S00]  /*0ba0*/  NOP ;  /* 0x0000000000007918 */ /* 0x000fc00000000000 */
        /* <DEDUP_REMOVED lines=13> */
.L_x_39:


//--------------------- .text._Z19computeMeanVariancePfS_S_ii --------------------------
	.section	.text._Z19computeMeanVariancePfS_S_ii,"ax",@progbits
	.align	128
        .global         _Z19computeMeanVariancePfS_S_ii
        .type           _Z19computeMeanVariancePfS_S_ii,@function
        .size           _Z19computeMeanVariancePfS_S_ii,(.L_x_40 - _Z19computeMeanVariancePfS_S_ii)
        .other          _Z19computeMeanVariancePfS_S_ii,@"STO_CUDA_ENTRY STV_DEFAULT"
_Z19computeMeanVariancePfS_S_ii:
.text._Z19computeMeanVariancePfS_S_ii:
[----:B------:R-:W-:Y:S01]  /*0000*/  LDC R1, c[0x0][0x37c] ;  /* 0x0000df00ff017b82 */ /* 0x000fe20000000800 */
[----:B------:R-:W0:Y:S01]  /*0010*/  S2R R9, SR_TID.X ;  /* 0x0000000000097919 */ /* 0x000e220000002100 */
[----:B------:R-:W0:Y:S06]  /*0020*/  LDCU UR4, c[0x0][0x39c] ;  /* 0x00007380ff0477ac */ /* 0x000e2c0008000800 */
[----:B------:R-:W1:Y:S01]  /*0030*/  LDC.64 R4, c[0x0][0x380] ;  /* 0x0000e000ff047b82 */ /* 0x000e620000000a00 */
[----:B------:R-:W-:Y:S01]  /*0040*/  IMAD.MOV.U32 R0, RZ, RZ, RZ ;  /* 0x000000ffff007224 */ /* 0x000fe200078e00ff */
[----:B------:R-:W2:Y:S01]  /*0050*/  S2R R2, SR_CTAID.X ;  /* 0x0000000000027919 */ /* 0x000ea20000002500 */
[----:B------:R-:W3:Y:S05]  /*0060*/  LDCU.64 UR6, c[0x0][0x358] ;  /* 0x00006b00ff0677ac */ /* 0x000eea0008000a00 */
[----:B------:R-:W4:Y:S01]  /*0070*/  S2UR UR5, SR_CgaCtaId ;  /* 0x00000000000579c3 */ /* 0x000f220000008800 */
[----:B------:R-:W5:Y:S07]  /*0080*/  LDCU UR8, c[0x0][0x360] ;  /* 0x00006c00ff0877ac */ /* 0x000f6e0008000800 */
[----:B------:R-:W4:Y:S01]  /*0090*/  LDC.64 R6, c[0x0][0x388] ;  /* 0x0000e200ff067b82 */ /* 0x000f220000000a00 */
[----:B0-----:R-:W-:Y:S01]  /*00a0*/  ISETP.GE.AND P0, PT, R9, UR4, PT ;  /* 0x0000000409007c0c */ /* 0x001fe2000bf06270 */
[----:B--2---:R-:W-:-:S04]  /*00b0*/  IMAD R3, R2, UR4, R9 ;  /* 0x0000000402037c24 */ /* 0x004fc8000f8e0209 */
[----:B-1----:R-:W-:-:S08]  /*00c0*/  IMAD.WIDE.U32 R4, R3, 0x4, R4 ;  /* 0x0000000403047825 */ /* 0x002fd000078e0004 */
[----:B---3--:R-:W2:Y:S01]  /*00d0*/  @!P0 LDG.E R0, desc[UR6][R4.64] ;  /* 0x0000000604008981 */ /* 0x008ea2000c1e1900 */
[----:B------:R-:W-:Y:S01]  /*00e0*/  UMOV UR4, 0x400 ;  /* 0x0000040000047882 */ /* 0x000fe20000000000 */
[----:B-----5:R-:W-:Y:S01]  /*00f0*/  IMAD.U32 R11, RZ, RZ, UR8 ;  /* 0x00000008ff0b7e24 */ /* 0x020fe2000f8e00ff */
[----:B----4-:R-:W-:Y:S01]  /*0100*/  ULEA UR4, UR5, UR4, 0x18 ;  /* 0x0000000405047291 */ /* 0x010fe2000f8ec0ff */
[----:B------:R-:W-:-:S03]  /*0110*/  ISETP.NE.AND P0, PT, R9, RZ, PT ;  /* 0x000000ff0900720c */ /* 0x000fc60003f05270 */
[----:B------:R-:W-:Y:S02]  /*0120*/  ISETP.GE.U32.AND P1, PT, R11, 0x2, PT ;  /* 0x000000020b00780c */ /* 0x000fe40003f26070 */
[----:B------:R-:W-:-:S04]  /*0130*/  IMAD.U32 R8, RZ, RZ, UR4 ;  /* 0x00000004ff087e24 */ /* 0x000fc8000f8e00ff */
[----:B------:R-:W-:-:S05]  /*0140*/  IMAD R3, R9, 0x4, R8 ;  /* 0x0000000409037824 */ /* 0x000fca00078e0208 */
[----:B--2---:R0:W-:Y:S01]  /*0150*/  STS [R3], R0 ;  /* 0x0000000003007388 */ /* 0x0041e20000000800 */
[----:B------:R-:W-:Y:S06]  /*0160*/  BAR.SYNC.DEFER_BLOCKING 0x0 ;  /* 0x0000000000007b1d */ /* 0x000fec0000010000 */
[----:B------:R-:W-:Y:S05]  /*0170*/  @!P1 BRA `(.L_x_17) ;  /* 0x0000000000309947 */ /* 0x000fea0003800000 */
[----:B0-----:R-:W-:-:S07]  /*0180*/  IMAD.MOV.U32 R0, RZ, RZ, R11 ;  /* 0x000000ffff007224 */ /* 0x001fce00078e000b */
.L_x_18:
[----:B------:R-:W-:-:S04]  /*0190*/  SHF.R.U32.HI R14, RZ, 0x1, R0 ;  /* 0x00000001ff0e7819 */ /* 0x000fc80000011600 */
[----:B------:R-:W-:-:S13]  /*01a0*/  ISETP.GE.U32.AND P1, PT, R9, R14, PT ;  /* 0x0000000e0900720c */ /* 0x000fda0003f26070 */
[----:B------:R-:W-:Y:S01]  /*01b0*/  @!P1 IMAD R10, R14, 0x4, R3 ;  /* 0x000000040e0a9824 */ /* 0x000fe200078e0203 */
[----:B------:R-:W-:Y:S05]  /*01c0*/  @!P1 LDS R13, [R3] ;  /* 0x00000000030d9984 */ /* 0x000fea0000000800 */
[----:B------:R-:W0:Y:S02]  /*01d0*/  @!P1 LDS R10, [R10] ;  /* 0x000000000a0a9984 */ /* 0x000e240000000800 */
[----:B0-----:R-:W-:-:S05]  /*01e0*/  @!P1 FADD R12, R10, R13 ;  /* 0x0000000d0a0c9221 */ /* 0x001fca0000000000 */
[----:B------:R1:W-:Y:S01]  /*01f0*/  @!P1 STS [R3], R12 ;  /* 0x0000000c03009388 */ /* 0x0003e20000000800 */
[----:B------:R-:W-:Y:S01]  /*0200*/  BAR.SYNC.DEFER_BLOCKING 0x0 ;  /* 0x0000000000007b1d */ /* 0x000fe20000010000 */
[----:B------:R-:W-:Y:S01]  /*0210*/  ISETP.GT.U32.AND P1, PT, R0, 0x3, PT ;  /* 0x000000030000780c */ /* 0x000fe20003f24070 */
[----:B------:R-:W-:-:S12]  /*0220*/  IMAD.MOV.U32 R0, RZ, RZ, R14 ;  /* 0x000000ffff007224 */ /* 0x000fd800078e000e */
[----:B-1----:R-:W-:Y:S05]  /*0230*/  @P1 BRA `(.L_x_18) ;  /* 0xfffffffc00d41947 */ /* 0x002fea000383ffff */
.L_x_17:
[----:B------:R-:W-:Y:S01]  /*0240*/  BSSY.RECONVERGENT B0, `(.L_x_19) ;  /* 0x0000016000007945 */ /* 0x000fe20003800200 */
[----:B------:R-:W-:-:S03]  /*0250*/  IMAD.WIDE.U32 R6, R2, 0x4, R6 ;  /* 0x0000000402067825 */ /* 0x000fc600078e0006 */
[----:B------:R-:W-:Y:S05]  /*0260*/  @P0 BRA `(.L_x_20) ;  /* 0x00000000004c0947 */ /* 0x000fea0003800000 */
[----:B------:R-:W1:Y:S01]  /*0270*/  S2UR UR5, SR_CgaCtaId ;  /* 0x00000000000579c3 */ /* 0x000e620000008800 */
[----:B------:R-:W-:Y:S02]  /*0280*/  UMOV UR4, 0x400 ;  /* 0x0000040000047882 */ /* 0x000fe40000000000 */
[----:B-1----:R-:W-:Y:S01]  /*0290*/  ULEA UR4, UR5, UR4, 0x18 ;  /* 0x0000000405047291 */ /* 0x002fe2000f8ec0ff */
[----:B------:R-:W1:Y:S05]  /*02a0*/  LDCU UR5, c[0x0][0x39c] ;  /* 0x00007380ff0577ac */ /* 0x000e6a0008000800 */
[----:B------:R-:W-:-:S05]  /*02b0*/  IMAD.U32 R8, RZ, RZ, UR4 ;  /* 0x00000004ff087e24 */ /* 0x000fca000f8e00ff */
[----:B0-----:R-:W0:Y:S01]  /*02c0*/  LDS R0, [R8] ;  /* 0x0000000008007984 */ /* 0x001e220000000800 */
[----:B-1----:R-:W-:-:S04]  /*02d0*/  I2FP.F32.S32 R3, UR5 ;  /* 0x0000000500037c45 */ /* 0x002fc80008201400 */
[----:B------:R-:W1:Y:S02]  /*02e0*/  MUFU.RCP R10, R3 ;  /* 0x00000003000a7308 */ /* 0x000e640000001000 */
[----:B-1----:R-:W-:-:S04]  /*02f0*/  FFMA R13, -R3, R10, 1 ;  /* 0x3f800000030d7423 */ /* 0x002fc8000000010a */
[----:B------:R-:W-:Y:S02]  /*0300*/  FFMA R13, R10, R13, R10 ;  /* 0x0000000d0a0d7223 */ /* 0x000fe4000000000a */
[----:B0-----:R-:W0:Y:S02]  /*0310*/  FCHK P0, R0, R3 ;  /* 0x0000000300007302 */ /* 0x001e240000000000 */
[----:B------:R-:W-:-:S04]  /*0320*/  FFMA R10, R0, R13, RZ ;  /* 0x0000000d000a7223 */ /* 0x000fc800000000ff */
[----:B------:R-:W-:-:S04]  /*0330*/  FFMA R12, -R3, R10, R0 ;  /* 0x0000000a030c7223 */ /* 0x000fc80000000100 */
[----:B------:R-:W-:Y:S01]  /*0340*/  FFMA R13, R13, R12, R10 ;  /* 0x0000000c0d0d7223 */ /* 0x000fe2000000000a */
[----:B0-----:R-:W-:Y:S06]  /*0350*/  @!P0 BRA `(.L_x_21) ;  /* 0x00000000000c8947 */ /* 0x001fec0003800000 */
[----:B------:R-:W-:-:S07]  /*0360*/  MOV R10, 0x380 ;  /* 0x00000380000a7802 */ /* 0x000fce0000000f00 */
[----:B------:R-:W-:Y:S05]  /*0370*/  CALL.REL.NOINC `($__internal_2_$__cuda_sm3x_div_rn_noftz_f32_slowpath) ;  /* 0x0000000000d07944 */ /* 0x000fea0003c00000 */
[----:B------:R-:W-:-:S07]  /*0380*/  IMAD.MOV.U32 R13, RZ, RZ, R0 ;  /* 0x000000ffff0d7224 */ /* 0x000fce00078e0000 */
.L_x_21:
[----:B------:R1:W-:Y:S02]  /*0390*/  STG.E desc[UR6][R6.64], R13 ;  /* 0x0000000d06007986 */ /* 0x0003e4000c101906 */
.L_x_20:
[----:B------:R-:W-:Y:S05]  /*03a0*/  BSYNC.RECONVERGENT B0 ;  /* 0x0000000000007941 */ /* 0x000fea0003800200 */
.L_x_19:
[----:B------:R-:W2:Y:S01]  /*03b0*/  LDCU UR4, c[0x0][0x39c] ;  /* 0x00007380ff0477ac */ /* 0x000ea20008000800 */
[----:B------:R-:W-:Y:S01]  /*03c0*/  BAR.SYNC.DEFER_BLOCKING 0x0 ;  /* 0x0000000000007b1d */ /* 0x000fe20000010000 */
[----:B--2---:R-:W-:-:S13]  /*03d0*/  ISETP.GE.AND P0, PT, R9, UR4, PT ;  /* 0x0000000409007c0c */ /* 0x004fda000bf06270 */
[----:B-1----:R-:W2:Y:S04]  /*03e0*/  @!P0 LDG.E R6, desc[UR6][R6.64] ;  /* 0x0000000606068981 */ /* 0x002ea8000c1e1900 */
[----:B------:R-:W2:Y:S01]  /*03f0*/  @!P0 LDG.E R5, desc[UR6][R4.64] ;  /* 0x0000000604058981 */ /* 0x000ea2000c1e1900 */
[C---:B------:R-:W-:Y:S01]  /*0400*/  ISETP.GE.U32.AND P1, PT, R11.reuse, 0x2, PT ;  /* 0x000000020b00780c */ /* 0x040fe20003f26070 */
[----:B------:R-:W-:Y:S02]  /*0410*/  IMAD R8, R11, 0x4, R8 ;  /* 0x000000040b087824 */ /* 0x000fe400078e0208 */
[----:B0-----:R-:W-:-:S03]  /*0420*/  IMAD.MOV.U32 R0, RZ, RZ, RZ ;  /* 0x000000ffff007224 */ /* 0x001fc600078e00ff */
[----:B------:R-:W-:Y:S01]  /*0430*/  LEA R10, R9, R8, 0x2 ;  /* 0x00000008090a7211 */ /* 0x000fe200078e10ff */
[----:B--2---:R-:W-:-:S04]  /*0440*/  @!P0 FADD R3, -R6, R5 ;  /* 0x0000000506038221 */ /* 0x004fc80000000100 */
[----:B------:R-:W-:Y:S01]  /*0450*/  @!P0 FMUL R0, R3, R3 ;  /* 0x0000000303008220 */ /* 0x000fe20000400000 */
[----:B------:R-:W-:-:S04]  /*0460*/  ISETP.NE.AND P0, PT, R9, RZ, PT ;  /* 0x000000ff0900720c */ /* 0x000fc80003f05270 */
[----:B------:R0:W-:Y:S01]  /*0470*/  STS [R10], R0 ;  /* 0x000000000a007388 */ /* 0x0001e20000000800 */
[----:B------:R-:W-:Y:S06]  /*0480*/  BAR.SYNC.DEFER_BLOCKING 0x0 ;  /* 0x0000000000007b1d */ /* 0x000fec0000010000 */
[----:B------:R-:W-:Y:S05]  /*0490*/  @!P1 BRA `(.L_x_22) ;  /* 0x00000000002c9947 */ /* 0x000fea0003800000 */
.L_x_23:
[----:B------:R-:W-:-:S04]  /*04a0*/  SHF.R.U32.HI R4, RZ, 0x1, R11 ;  /* 0x00000001ff047819 */ /* 0x000fc8000001160b */
[----:B------:R-:W-:-:S13]  /*04b0*/  ISETP.GE.U32.AND P1, PT, R9, R4, PT ;  /* 0x000000040900720c */ /* 0x000fda0003f26070 */
[----:B0-----:R-:W-:Y:S01]  /*04c0*/  @!P1 IMAD R0, R4, 0x4, R10 ;  /* 0x0000000404009824 */ /* 0x001fe200078e020a */
        /* <DEDUP_REMOVED lines=8> */
.L_x_22:
[----:B------:R-:W-:Y:S05]  /*0550*/  @P0 EXIT ;  /* 0x000000000000094d */ /* 0x000fea0003800000 */
[----:B------:R-:W1:Y:S01]  /*0560*/  LDS R8, [R8] ;  /* 0x0000000008087984 */ /* 0x000e620000000800 */
[----:B------:R-:W2:Y:S01]  /*0570*/  LDCU UR4, c[0x0][0x39c] ;  /* 0x00007380ff0477ac */ /* 0x000ea20008000800 */
[----:B------:R-:W-:Y:S01]  /*0580*/  BSSY.RECONVERGENT B0, `(.L_x_24) ;  /* 0x000000f000007945 */ /* 0x000fe20003800200 */
[----:B--2---:R-:W-:-:S04]  /*0590*/  I2FP.F32.S32 R5, UR4 ;  /* 0x0000000400057c45 */ /* 0x004fc80008201400 */
[----:B0-----:R-:W0:Y:S08]  /*05a0*/  MUFU.RCP R0, R5 ;  /* 0x0000000500007308 */ /* 0x001e300000001000 */
[----:B-1----:R-:W1:Y:S01]  /*05b0*/  FCHK P0, R8, R5 ;  /* 0x0000000508007302 */ /* 0x002e620000000000 */
[----:B0-----:R-:W-:-:S04]  /*05c0*/  FFMA R3, -R5, R0, 1 ;  /* 0x3f80000005037423 */ /* 0x001fc80000000100 */
[----:B------:R-:W-:-:S04]  /*05d0*/  FFMA R0, R0, R3, R0 ;  /* 0x0000000300007223 */ /* 0x000fc80000000000 */
[----:B------:R-:W-:-:S04]  /*05e0*/  FFMA R3, R0, R8, RZ ;  /* 0x0000000800037223 */ /* 0x000fc800000000ff */
[----:B------:R-:W-:-:S04]  /*05f0*/  FFMA R4, -R5, R3, R8 ;  /* 0x0000000305047223 */ /* 0x000fc80000000108 */
[----:B------:R-:W-:Y:S01]  /*0600*/  FFMA R7, R0, R4, R3 ;  /* 0x0000000400077223 */ /* 0x000fe20000000003 */
[----:B-1----:R-:W-:Y:S06]  /*0610*/  @!P0 BRA `(.L_x_25) ;  /* 0x0000000000148947 */ /* 0x002fec0003800000 */
[----:B------:R-:W-:Y:S01]  /*0620*/  IMAD.MOV.U32 R0, RZ, RZ, R8 ;  /* 0x000000ffff007224 */ /* 0x000fe200078e0008 */
[----:B------:R-:W-:Y:S01]  /*0630*/  MOV R10, 0x660 ;  /* 0x00000660000a7802 */ /* 0x000fe20000000f00 */
[----:B------:R-:W-:-:S07]  /*0640*/  IMAD.MOV.U32 R3, RZ, RZ, R5 ;  /* 0x000000ffff037224 */ /* 0x000fce00078e0005 */
[----:B------:R-:W-:Y:S05]  /*0650*/  CALL.REL.NOINC `($__internal_2_$__cuda_sm3x_div_rn_noftz_f32_slowpath) ;  /* 0x0000000000187944 */ /* 0x000fea0003c00000 */
[----:B------:R-:W-:-:S07]  /*0660*/  IMAD.MOV.U32 R7, RZ, RZ, R0 ;  /* 0x000000ffff077224 */ /* 0x000fce00078e0000 */
.L_x_25:
[----:B------:R-:W-:Y:S05]  /*0670*/  BSYNC.RECONVERGENT B0 ;  /* 0x0000000000007941 */ /* 0x000fea0003800200 */
.L_x_24:
[----:B------:R-:W0:Y:S02]  /*0680*/  LDC.64 R4, c[0x0][0x390] ;  /* 0x0000e400ff047b82 */ /* 0x000e240000000a00 */
[----:B0-----:R-:W-:-:S05]  /*0690*/  IMAD.WIDE.U32 R2, R2, 0x4, R4 ;  /* 0x0000000402027825 */ /* 0x001fca00078e0004 */
[----:B------:R-:W-:Y:S01]  /*06a0*/  STG.E desc[UR6][R2.64], R7 ;  /* 0x0000000702007986 */ /* 0x000fe2000c101906 */
[----:B------:R-:W-:Y:S05]  /*06b0*/  EXIT ;  /* 0x000000000000794d */ /* 0x000fea0003800000 */
        .weak           $__internal_2_$__cuda_sm3x_div_rn_noftz_f32_slowpath
        .type           $__internal_2_$__cuda_sm3x_div_rn_noftz_f32_slowpath,@function
        .size           $__internal_2_$__cuda_sm3x_div_rn_noftz_f32_slowpath,(.L_x_40 - $__internal_2_$__cuda_sm3x_div_rn_noftz_f32_slowpath)
$__internal_2_$__cuda_sm3x_div_rn_noftz_f32_slowpath:
[----:B------:R-:W-:Y:S01]  /*06c0*/  SHF.R.U32.HI R13, RZ, 0x17, R3 ;  /* 0x00000017ff0d7819 */ /* 0x000fe20000011603 */
[----:B------:R-:W-:Y:S01]  /*06d0*/  BSSY.RECONVERGENT B1, `(.L_x_26) ;  /* 0x0000062000017945 */ /* 0x000fe20003800200 */
[----:B------:R-:W-:Y:S02]  /*06e0*/  SHF.R.U32.HI R12, RZ, 0x17, R0 ;  /* 0x00000017ff0c7819 */ /* 0x000fe40000011600 */
[----:B------:R-:W-:Y:S02]  /*06f0*/  LOP3.LUT R13, R13, 0xff, RZ, 0xc0, !PT ;  /* 0x000000ff0d0d7812 */ /* 0x000fe400078ec0ff */
[----:B------:R-:W-:-:S03]  /*0700*/  LOP3.LUT R16, R12, 0xff, RZ, 0xc0, !PT ;  /* 0x000000ff0c107812 */ /* 0x000fc600078ec0ff */
[----:B------:R-:W-:Y:S02]  /*0710*/  VIADD R15, R13, 0xffffffff ;  /* 0xffffffff0d0f7836 */ /* 0x000fe40000000000 */
[----:B------:R-:W-:-:S03]  /*0720*/  VIADD R14, R16, 0xffffffff ;  /* 0xffffffff100e7836 */ /* 0x000fc60000000000 */
        /* <DEDUP_REMOVED lines=25> */
[----:B------:R-:W-:Y:S02]  /*08c0*/  @!P1 FFMA R3, R3, 1.84467440737095516160e+19, RZ ;  /* 0x5f80000003039823 */ /* 0x000fe400000000ff */
[----:B------:R-:W-:-:S07]  /*08d0*/  @!P1 VIADD R12, R12, 0x40 ;  /* 0x000000400c0c9836 */ /* 0x000fce0000000000 */
.L_x_27:
[----:B------:R-:W-:Y:S01]  /*08e0*/  LEA R14, R13, 0xc0800000, 0x17 ;  /* 0xc08000000d0e7811 */ /* 0x000fe200078eb8ff */
[----:B------:R-:W-:Y:S04]  /*08f0*/  BSSY.RECONVERGENT B2, `(.L_x_32) ;  /* 0x0000036000027945 */ /* 0x000fe80003800200 */
[----:B------:R-:W-:Y:S02]  /*0900*/  IMAD.IADD R14, R3, 0x1, -R14 ;  /* 0x00000001030e7824 */ /* 0x000fe400078e0a0e */
[----:B------:R-:W-:Y:S02]  /*0910*/  VIADD R3, R16, 0xffffff81 ;  /* 0xffffff8110037836 */ /* 0x000fe40000000000 */
[----:B------:R-:W0:Y:S01]  /*0920*/  MUFU.RCP R15, R14 ;  /* 0x0000000e000f7308 */ /* 0x000e220000001000 */
[----:B------:R-:W-:Y:S01]  /*0930*/  FADD.FTZ R17, -R14, -RZ ;  /* 0x800000ff0e117221 */ /* 0x000fe20000010100 */
[C---:B------:R-:W-:Y:S01]  /*0940*/  IMAD R0, R3.reuse, -0x800000, R0 ;  /* 0xff80000003007824 */ /* 0x040fe200078e0200 */
[----:B------:R-:W-:-:S05]  /*0950*/  IADD3 R13, PT, PT, R3, 0x7f, -R13 ;  /* 0x0000007f030d7810 */ /* 0x000fca0007ffe80d */
[----:B------:R-:W-:Y:S02]  /*0960*/  IMAD.IADD R13, R13, 0x1, R12 ;  /* 0x000000010d0d7824 */ /* 0x000fe400078e020c */
[----:B0-----:R-:W-:-:S04]  /*0970*/  FFMA R16, R15, R17, 1 ;  /* 0x3f8000000f107423 */ /* 0x001fc80000000011 */
[----:B------:R-:W-:-:S04]  /*0980*/  FFMA R18, R15, R16, R15 ;  /* 0x000000100f127223 */ /* 0x000fc8000000000f */
[----:B------:R-:W-:-:S04]  /*0990*/  FFMA R15, R0, R18, RZ ;  /* 0x00000012000f7223 */ /* 0x000fc800000000ff */
[----:B------:R-:W-:-:S04]  /*09a0*/  FFMA R16, R17, R15, R0 ;  /* 0x0000000f11107223 */ /* 0x000fc80000000000 */
[----:B------:R-:W-:-:S04]  /*09b0*/  FFMA R15, R18, R16, R15 ;  /* 0x00000010120f7223 */ /* 0x000fc8000000000f */
[----:B------:R-:W-:-:S04]  /*09c0*/  FFMA R16, R17, R15, R0 ;  /* 0x0000000f11107223 */ /* 0x000fc80000000000 */
[----:B------:R-:W-:-:S05]  /*09d0*/  FFMA R0, R18, R16, R15 ;  /* 0x0000001012007223 */ /* 0x000fca000000000f */
[----:B------:R-:W-:-:S04]  /*09e0*/  SHF.R.U32.HI R3, RZ, 0x17, R0 ;  /* 0x00000017ff037819 */ /* 0x000fc80000011600 */
[----:B------:R-:W-:-:S05]  /*09f0*/  LOP3.LUT R3, R3, 0xff, RZ, 0xc0, !PT ;  /* 0x000000ff03037812 */ /* 0x000fca00078ec0ff */
[----:B------:R-:W-:-:S05]  /*0a00*/  IMAD.IADD R17, R3, 0x1, R13 ;  /* 0x0000000103117824 */ /* 0x000fca00078e020d */
[----:B------:R-:W-:-:S04]  /*0a10*/  IADD3 R3, PT, PT, R17, -0x1, RZ ;  /* 0xffffffff11037810 */ /* 0x000fc80007ffe0ff */
        /* <DEDUP_REMOVED lines=10> */
[C---:B------:R-:W-:Y:S02]  /*0ac0*/  VIADD R14, R17.reuse, 0x20 ;  /* 0x00000020110e7836 */ /* 0x040fe40000000000 */
        /* <DEDUP_REMOVED lines=20> */
.L_x_34:
[----:B------:R-:W-:-:S04]  /*0c10*/  LOP3.LUT R0, R0, 0x80000000, RZ, 0xc0, !PT ;  /* 0x8000000000007812 */ /* 0x000fc800078ec0ff */
[----:B------:R-:W-:Y:S01]  /*0c20*/  LOP3.LUT R0, R0, 0x7f800000, RZ, 0xfc, !PT ;  /* 0x7f80000000007812 */ /* 0x000fe200078efcff */
[----:B------:R-:W-:Y:S06]  /*0c30*/  BRA `(.L_x_35) ;  /* 0x0000000000047947 */ /* 0x000fec0003800000 */
.L_x_33:
[----:B------:R-:W-:-:S07]  /*0c40*/  IMAD R0, R13, 0x800000, R0 ;  /* 0x008000000d007824 */ /* 0x000fce00078e0200 */
.L_x_35:
[----:B------:R-:W-:Y:S05]  /*0c50*/  BSYNC.RECONVERGENT B2 ;  /* 0x0000000000027941 */ /* 0x000fea0003800200 */
.L_x_32:
[----:B------:R-:W-:Y:S05]  /*0c60*/  BRA `(.L_x_36) ;  /* 0x0000000000207947 */ /* 0x000fea0003800000 */
.L_x_31:
[----:B------:R-:W-:-:S04]  /*0c70*/  LOP3.LUT R0, R3, 0x80000000, R0, 0x48, !PT ;  /* 0x8000000003007812 */ /* 0x000fc800078e4800 */
[----:B------:R-:W-:Y:S01]  /*0c80*/  LOP3.LUT R0, R0, 0x7f800000, RZ, 0xfc, !PT ;  /* 0x7f80000000007812 */ /* 0x000fe200078efcff */
[----:B------:R-:W-:Y:S06]  /*0c90*/  BRA `(.L_x_36) ;  /* 0x0000000000147947 */ /* 0x000fec0003800000 */
.L_x_30:
[----:B------:R-:W-:Y:S01]  /*0ca0*/  LOP3.LUT R0, R3, 0x80000000, R0, 0x48, !PT ;  /* 0x8000000003007812 */ /* 0x000fe200078e4800 */
[----:B------:R-:W-:Y:S06]  /*0cb0*/  BRA `(.L_x_36) ;  /* 0x00000000000c7947 */ /* 0x000fec0003800000 */
.L_x_29:
[----:B------:R-:W0:Y:S01]  /*0cc0*/  MUFU.RSQ R0, -QNAN ;  /* 0xffc0000000007908 */ /* 0x000e220000001400 */
[----:B------:R-:W-:Y:S05]  /*0cd0*/  BRA `(.L_x_36) ;  /* 0x0000000000047947 */ /* 0x000fea0003800000 */
.L_x_28:
[----:B------:R-:W-:-:S07]  /*0ce0*/  FADD.FTZ R0, R0, R3 ;  /* 0x0000000300007221 */ /* 0x000fce0000010000 */
.L_x_36:
[----:B------:R-:W-:Y:S05]  /*0cf0*/  BSYNC.RECONVERGENT B1 ;  /* 0x0000000000017941 */ /* 0x000fea0003800200 */
.L_x_26:
[----:B------:R-:W-:Y:S02]  /*0d00*/  IMAD.MOV.U32 R12, RZ, RZ, R10 ;  /* 0x000000ffff0c7224 */ /* 0x000fe400078e000a */
[----:B------:R-:W-:-:S04]  /*0d10*/  IMAD.MOV.U32 R13, RZ, RZ, 0x0 ;  /* 0x00000000ff0d7424 */ /* 0x000fc800078e00ff */
[----:B0-----:R-:W-:Y:S05]  /*0d20*/  RET.REL.NODEC R12 `(_Z19computeMeanVariancePfS_S_ii) ;  /* 0xfffffff00cb47950 */ /* 0x001fea0003c3ffff */
.L_x_37:
        /* <DEDUP_REMOVED lines=13> */
.L_x_40:


//--------------------- .nv.shared._Z9layerNormPfS_S_S_S_S_ii --------------------------
	.section	.nv.shared._Z9layerNormPfS_S_S_S_S_ii,"aw",@nobits
	.sectionflags	@""
	.align	16
	.zero		1024


//--------------------- .nv.shared.reserved.0     --------------------------
	.section	.nv.shared.reserved.0,"aw",@nobits
	.weak		__nv_reservedSMEM_offset_0_alias
	.size		__nv_reservedSMEM_offset_0_alias, 0, 64
	.other		__nv_reservedSMEM_offset_0_alias,@"STO_CUDA_RESERVED_SHARED STV_DEFAULT"
__nv_reservedSMEM_offset_0_alias:
	.zero		0
	.zero		64


//--------------------- .nv.shared._Z19computeMeanVariancePfS_S_ii --------------------------
	.section	.nv.shared._Z19computeMeanVariancePfS_S_ii,"aw",@nobits
	.sectionflags	@""
	.align	16
	.zero		1024


//--------------------- .nv.constant0._Z9layerNormPfS_S_S_S_S_ii --------------------------
	.section	.nv.constant0._Z9layerNormPfS_S_S_S_S_ii,"a",@progbits
	.sectionflags	@""
	.align	4
.nv.constant0._Z9layerNormPfS_S_S_S_S_ii:
	.zero		952


//--------------------- .nv.constant0._Z19computeMeanVariancePfS_S_ii --------------------------
	.section	.nv.constant0._Z19computeMeanVariancePfS_S_ii,"a",@progbits
	.sectionflags	@""
	.align	4
.nv.constant0._Z19computeMeanVariancePfS_S_ii:
	.zero		928


//--------------------- SYMBOLS --------------------------

	.type		.nv.reservedSmem.offset0,@object
	.size		.nv.reservedSmem.offset0,0x4
	.type		.nv.reservedSmem.cap,@object
	.size		.nv.reservedSmem.cap,0x4
